//
// Generated by NVIDIA NVVM Compiler
//
// Compiler Build ID: CL-36424714
// Cuda compilation tools, release 13.0, V13.0.88
// Based on NVVM 20.0.0
//

.version 9.0
.target sm_100
.address_size 64

	// .globl	_Z3addPjiS_S_
.extern .shared .align 16 .b8 temp[];

.visible .entry _Z3addPjiS_S_(
	.param .u64 .ptr .align 1 _Z3addPjiS_S__param_0,
	.param .u32 _Z3addPjiS_S__param_1,
	.param .u64 .ptr .align 1 _Z3addPjiS_S__param_2,
	.param .u64 .ptr .align 1 _Z3addPjiS_S__param_3
)
{
	.reg .b32 	%r<10>;
	.reg .b64 	%rd<12>;

	ld.param.u64 	%rd1, [_Z3addPjiS_S__param_0];
	ld.param.u32 	%r1, [_Z3addPjiS_S__param_1];
	ld.param.u64 	%rd2, [_Z3addPjiS_S__param_2];
	ld.param.u64 	%rd3, [_Z3addPjiS_S__param_3];
	cvta.to.global.u64 	%rd4, %rd1;
	cvta.to.global.u64 	%rd5, %rd3;
	cvta.to.global.u64 	%rd6, %rd2;
	mov.u32 	%r2, %ctaid.x;
	mov.u32 	%r3, %tid.x;
	mul.wide.u32 	%rd7, %r2, 4;
	add.s64 	%rd8, %rd6, %rd7;
	ld.global.u32 	%r4, [%rd8];
	add.s64 	%rd9, %rd5, %rd7;
	ld.global.u32 	%r5, [%rd9];
	add.s32 	%r6, %r5, %r4;
	mad.lo.s32 	%r7, %r1, %r2, %r3;
	mul.wide.s32 	%rd10, %r7, 4;
	add.s64 	%rd11, %rd4, %rd10;
	ld.global.u32 	%r8, [%rd11];
	add.s32 	%r9, %r6, %r8;
	st.global.u32 	[%rd11], %r9;
	ret;

}
	// .globl	_Z3addPjiS_
.visible .entry _Z3addPjiS_(
	.param .u64 .ptr .align 1 _Z3addPjiS__param_0,
	.param .u32 _Z3addPjiS__param_1,
	.param .u64 .ptr .align 1 _Z3addPjiS__param_2
)
{
	.reg .b32 	%r<8>;
	.reg .b64 	%rd<9>;

	ld.param.u64 	%rd1, [_Z3addPjiS__param_0];
	ld.param.u32 	%r1, [_Z3addPjiS__param_1];
	ld.param.u64 	%rd2, [_Z3addPjiS__param_2];
	cvta.to.global.u64 	%rd3, %rd1;
	cvta.to.global.u64 	%rd4, %rd2;
	mov.u32 	%r2, %ctaid.x;
	mov.u32 	%r3, %tid.x;
	mul.wide.u32 	%rd5, %r2, 4;
	add.s64 	%rd6, %rd4, %rd5;
	ld.global.u32 	%r4, [%rd6];
	mad.lo.s32 	%r5, %r1, %r2, %r3;
	mul.wide.s32 	%rd7, %r5, 4;
	add.s64 	%rd8, %rd3, %rd7;
	ld.global.u32 	%r6, [%rd8];
	add.s32 	%r7, %r6, %r4;
	st.global.u32 	[%rd8], %r7;
	ret;

}
	// .globl	_Z7prescanPjS_ii
.visible .entry _Z7prescanPjS_ii(
	.param .u64 .ptr .align 1 _Z7prescanPjS_ii_param_0,
	.param .u64 .ptr .align 1 _Z7prescanPjS_ii_param_1,
	.param .u32 _Z7prescanPjS_ii_param_2,
	.param .u32 _Z7prescanPjS_ii_param_3
)
{
	.reg .pred 	%p<10>;
	.reg .b32 	%r<58>;
	.reg .b64 	%rd<9>;

	ld.param.u64 	%rd1, [_Z7prescanPjS_ii_param_0];
	ld.param.u64 	%rd2, [_Z7prescanPjS_ii_param_1];
	ld.param.u32 	%r15, [_Z7prescanPjS_ii_param_2];
	ld.param.u32 	%r16, [_Z7prescanPjS_ii_param_3];
	mov.u32 	%r1, %tid.x;
	setp.ge.s32 	%p1, %r1, %r15;
	shl.b32 	%r17, %r1, 3;
	mov.u32 	%r18, temp;
	add.s32 	%r2, %r18, %r17;
	@%p1 bra 	$L__BB2_2;
	cvta.to.global.u64 	%rd3, %rd2;
	shl.b32 	%r20, %r1, 1;
	mul.wide.u32 	%rd4, %r20, 4;
	add.s64 	%rd5, %rd3, %rd4;
	ld.global.u32 	%r21, [%rd5];
	ld.global.u32 	%r22, [%rd5+4];
	st.shared.v2.u32 	[%r2], {%r21, %r22};
	bra.uni 	$L__BB2_3;
$L__BB2_2:
	mov.b32 	%r19, 0;
	st.shared.v2.u32 	[%r2], {%r19, %r19};
$L__BB2_3:
	shr.s32 	%r53, %r16, 1;
	setp.lt.s32 	%p2, %r53, 1;
	mov.b32 	%r55, 1;
	@%p2 bra 	$L__BB2_8;
	shl.b32 	%r25, %r1, 1;
	or.b32  	%r4, %r25, 1;
	mov.b32 	%r55, 1;
$L__BB2_5:
	bar.sync 	0;
	setp.ge.s32 	%p3, %r1, %r53;
	@%p3 bra 	$L__BB2_7;
	mul.lo.s32 	%r26, %r55, %r4;
	shl.b32 	%r27, %r26, 2;
	add.s32 	%r29, %r18, %r27;
	ld.shared.u32 	%r30, [%r29+-4];
	shl.b32 	%r31, %r55, 2;
	add.s32 	%r32, %r29, %r31;
	ld.shared.u32 	%r33, [%r32+-4];
	add.s32 	%r34, %r33, %r30;
	st.shared.u32 	[%r32+-4], %r34;
$L__BB2_7:
	shl.b32 	%r55, %r55, 1;
	shr.u32 	%r8, %r53, 1;
	setp.gt.u32 	%p4, %r53, 1;
	mov.u32 	%r53, %r8;
	@%p4 bra 	$L__BB2_5;
$L__BB2_8:
	setp.ne.s32 	%p5, %r1, 0;
	@%p5 bra 	$L__BB2_10;
	shl.b32 	%r35, %r16, 2;
	add.s32 	%r37, %r18, %r35;
	mov.b32 	%r38, 0;
	st.shared.u32 	[%r37+-4], %r38;
$L__BB2_10:
	setp.lt.s32 	%p6, %r16, 2;
	@%p6 bra 	$L__BB2_15;
	shl.b32 	%r40, %r1, 1;
	or.b32  	%r10, %r40, 1;
	mov.b32 	%r56, 1;
$L__BB2_12:
	shr.u32 	%r55, %r55, 1;
	bar.sync 	0;
	setp.ge.u32 	%p7, %r1, %r56;
	@%p7 bra 	$L__BB2_14;
	mul.lo.s32 	%r41, %r55, %r10;
	shl.b32 	%r42, %r41, 2;
	add.s32 	%r44, %r18, %r42;
	ld.shared.u32 	%r45, [%r44+-4];
	shl.b32 	%r46, %r55, 2;
	add.s32 	%r47, %r44, %r46;
	ld.shared.u32 	%r48, [%r47+-4];
	st.shared.u32 	[%r44+-4], %r48;
	add.s32 	%r49, %r48, %r45;
	st.shared.u32 	[%r47+-4], %r49;
$L__BB2_14:
	shl.b32 	%r56, %r56, 1;
	setp.lt.s32 	%p8, %r56, %r16;
	@%p8 bra 	$L__BB2_12;
$L__BB2_15:
	setp.ge.s32 	%p9, %r1, %r15;
	bar.sync 	0;
	@%p9 bra 	$L__BB2_17;
	ld.shared.v2.u32 	{%r50, %r51}, [%r2];
	shl.b32 	%r52, %r1, 1;
	cvta.to.global.u64 	%rd6, %rd1;
	mul.wide.u32 	%rd7, %r52, 4;
	add.s64 	%rd8, %rd6, %rd7;
	st.global.u32 	[%rd8], %r50;
	st.global.u32 	[%rd8+4], %r51;
$L__BB2_17:
	ret;

}
	// .globl	_Z13prescan_largePjS_iS_
.visible .entry _Z13prescan_largePjS_iS_(
	.param .u64 .ptr .align 1 _Z13prescan_largePjS_iS__param_0,
	.param .u64 .ptr .align 1 _Z13prescan_largePjS_iS__param_1,
	.param .u32 _Z13prescan_largePjS_iS__param_2,
	.param .u64 .ptr .align 1 _Z13prescan_largePjS_iS__param_3
)
{
	.reg .pred 	%p<8>;
	.reg .b32 	%r<55>;
	.reg .b64 	%rd<13>;

	ld.param.u64 	%rd1, [_Z13prescan_largePjS_iS__param_0];
	ld.param.u64 	%rd3, [_Z13prescan_largePjS_iS__param_1];
	ld.param.u32 	%r16, [_Z13prescan_largePjS_iS__param_2];
	ld.param.u64 	%rd2, [_Z13prescan_largePjS_iS__param_3];
	cvta.to.global.u64 	%rd4, %rd3;
	mov.u32 	%r1, %ctaid.x;
	mov.u32 	%r2, %tid.x;
	shl.b32 	%r18, %r2, 1;
	mad.lo.s32 	%r3, %r16, %r1, %r18;
	mul.wide.s32 	%rd5, %r3, 4;
	add.s64 	%rd6, %rd4, %rd5;
	ld.global.u32 	%r19, [%rd6];
	shl.b32 	%r20, %r2, 3;
	mov.u32 	%r21, temp;
	add.s32 	%r4, %r21, %r20;
	ld.global.u32 	%r22, [%rd6+4];
	or.b32  	%r5, %r18, 1;
	st.shared.v2.u32 	[%r4], {%r19, %r22};
	shr.s32 	%r50, %r16, 1;
	setp.lt.s32 	%p1, %r50, 1;
	mov.b32 	%r52, 1;
	@%p1 bra 	$L__BB3_5;
	mov.b32 	%r52, 1;
$L__BB3_2:
	bar.sync 	0;
	setp.ge.s32 	%p2, %r2, %r50;
	@%p2 bra 	$L__BB3_4;
	mul.lo.s32 	%r24, %r52, %r5;
	shl.b32 	%r25, %r24, 2;
	add.s32 	%r27, %r21, %r25;
	ld.shared.u32 	%r28, [%r27+-4];
	shl.b32 	%r29, %r52, 2;
	add.s32 	%r30, %r27, %r29;
	ld.shared.u32 	%r31, [%r30+-4];
	add.s32 	%r32, %r31, %r28;
	st.shared.u32 	[%r30+-4], %r32;
$L__BB3_4:
	shl.b32 	%r52, %r52, 1;
	shr.u32 	%r10, %r50, 1;
	setp.gt.u32 	%p3, %r50, 1;
	mov.u32 	%r50, %r10;
	@%p3 bra 	$L__BB3_2;
$L__BB3_5:
	bar.sync 	0;
	setp.ne.s32 	%p4, %r2, 0;
	@%p4 bra 	$L__BB3_7;
	shl.b32 	%r33, %r16, 2;
	add.s32 	%r35, %r21, %r33;
	ld.shared.u32 	%r36, [%r35+-4];
	cvta.to.global.u64 	%rd7, %rd2;
	mul.wide.u32 	%rd8, %r1, 4;
	add.s64 	%rd9, %rd7, %rd8;
	st.global.u32 	[%rd9], %r36;
	mov.b32 	%r37, 0;
	st.shared.u32 	[%r35+-4], %r37;
$L__BB3_7:
	setp.lt.s32 	%p5, %r16, 2;
	@%p5 bra 	$L__BB3_12;
	mov.b32 	%r53, 1;
$L__BB3_9:
	shr.u32 	%r52, %r52, 1;
	bar.sync 	0;
	setp.ge.u32 	%p6, %r2, %r53;
	@%p6 bra 	$L__BB3_11;
	mul.lo.s32 	%r39, %r52, %r5;
	shl.b32 	%r40, %r39, 2;
	add.s32 	%r42, %r21, %r40;
	ld.shared.u32 	%r43, [%r42+-4];
	shl.b32 	%r44, %r52, 2;
	add.s32 	%r45, %r42, %r44;
	ld.shared.u32 	%r46, [%r45+-4];
	st.shared.u32 	[%r42+-4], %r46;
	add.s32 	%r47, %r46, %r43;
	st.shared.u32 	[%r45+-4], %r47;
$L__BB3_11:
	shl.b32 	%r53, %r53, 1;
	setp.lt.s32 	%p7, %r53, %r16;
	@%p7 bra 	$L__BB3_9;
$L__BB3_12:
	cvta.to.global.u64 	%rd10, %rd1;
	bar.sync 	0;
	ld.shared.v2.u32 	{%r48, %r49}, [%r4];
	add.s64 	%rd12, %rd10, %rd5;
	st.global.u32 	[%rd12], %r48;
	st.global.u32 	[%rd12+4], %r49;
	ret;

}


// ===== COMPILED SASS (sm_100) =====

	.target	sm_100

	.elftype	@"ET_EXEC"


//--------------------- .note.nv.tkinfo           --------------------------
	.section	.note.nv.tkinfo,"",@"SHT_NOTE"
	.sectionflags	@"SHF_NOTE_NV_TKINFO"
	.tkinfo
        /*0018*/ 	.word	0x00000002
        /*0030*/ 	.string	""
        /*0030*/ 	.string	"ptxas"
        /*0030*/ 	.string	"Cuda compilation tools, release 13.0, V13.0.88"
        /*0030*/ 	.string	"Build cuda_13.0.r13.0/compiler.36424714_0"
        /*0030*/ 	.string	"-arch sm_100 -m 64 "



//--------------------- .note.nv.cuinfo           --------------------------
	.section	.note.nv.cuinfo,"",@"SHT_NOTE"
	.sectionflags	@"SHF_NOTE_NV_CUINFO"
        /*0018*/ 	.short	0x0002
        /*001a*/ 	.short	0x0064
        /*001c*/ 	.short	0x0082
	.zero		2


//--------------------- .nv.info                  --------------------------
	.section	.nv.info,"",@"SHT_CUDA_INFO"
	.align	4


	//----- nvinfo : EIATTR_REGCOUNT
	.align		4
        /*0000*/ 	.byte	0x04, 0x2f
        /*0002*/ 	.short	(.L_1 - .L_0)
	.align		4
.L_0:
        /*0004*/ 	.word	index@(_Z3addPjiS_S_)
        /*0008*/ 	.word	0x0000000e


	//----- nvinfo : EIATTR_FRAME_SIZE
	.align		4
.L_1:
        /*000c*/ 	.byte	0x04, 0x11
        /*000e*/ 	.short	(.L_3 - .L_2)
	.align		4
.L_2:
        /*0010*/ 	.word	index@(_Z3addPjiS_S_)
        /*0014*/ 	.word	0x00000000


	//----- nvinfo : EIATTR_REGCOUNT
	.align		4
.L_3:
        /*0018*/ 	.byte	0x04, 0x2f
        /*001a*/ 	.short	(.L_5 - .L_4)
	.align		4
.L_4:
        /*001c*/ 	.word	index@(_Z3addPjiS_)
        /*0020*/ 	.word	0x0000000c


	//----- nvinfo : EIATTR_FRAME_SIZE
	.align		4
.L_5:
        /*0024*/ 	.byte	0x04, 0x11
        /*0026*/ 	.short	(.L_7 - .L_6)
	.align		4
.L_6:
        /*0028*/ 	.word	index@(_Z3addPjiS_)
        /*002c*/ 	.word	0x00000000


	//----- nvinfo : EIATTR_REGCOUNT
	.align		4
.L_7:
        /*0030*/ 	.byte	0x04, 0x2f
        /*0032*/ 	.short	(.L_9 - .L_8)
	.align		4
.L_8:
        /*0034*/ 	.word	index@(_Z7prescanPjS_ii)
        /*0038*/ 	.word	0x0000000c


	//----- nvinfo : EIATTR_FRAME_SIZE
	.align		4
.L_9:
        /*003c*/ 	.byte	0x04, 0x11
        /*003e*/ 	.short	(.L_11 - .L_10)
	.align		4
.L_10:
        /*0040*/ 	.word	index@(_Z7prescanPjS_ii)
        /*0044*/ 	.word	0x00000000


	//----- nvinfo : EIATTR_REGCOUNT
	.align		4
.L_11:
        /*0048*/ 	.byte	0x04, 0x2f
        /*004a*/ 	.short	(.L_13 - .L_12)
	.align		4
.L_12:
        /*004c*/ 	.word	index@(_Z13prescan_largePjS_iS_)
        /*0050*/ 	.word	0x0000000e


	//----- nvinfo : EIATTR_FRAME_SIZE
	.align		4
.L_13:
        /*0054*/ 	.byte	0x04, 0x11
        /*0056*/ 	.short	(.L_15 - .L_14)
	.align		4
.L_14:
        /*0058*/ 	.word	index@(_Z13prescan_largePjS_iS_)
        /*005c*/ 	.word	0x00000000


	//----- nvinfo : EIATTR_MIN_STACK_SIZE
	.align		4
.L_15:
        /*0060*/ 	.byte	0x04, 0x12
        /*0062*/ 	.short	(.L_17 - .L_16)
	.align		4
.L_16:
        /*0064*/ 	.word	index@(_Z13prescan_largePjS_iS_)
        /*0068*/ 	.word	0x00000000


	//----- nvinfo : EIATTR_MIN_STACK_SIZE
	.align		4
.L_17:
        /*006c*/ 	.byte	0x04, 0x12
        /*006e*/ 	.short	(.L_19 - .L_18)
	.align		4
.L_18:
        /*0070*/ 	.word	index@(_Z7prescanPjS_ii)
        /*0074*/ 	.word	0x00000000


	//----- nvinfo : EIATTR_MIN_STACK_SIZE
	.align		4
.L_19:
        /*0078*/ 	.byte	0x04, 0x12
        /*007a*/ 	.short	(.L_21 - .L_20)
	.align		4
.L_20:
        /*007c*/ 	.word	index@(_Z3addPjiS_)
        /*0080*/ 	.word	0x00000000


	//----- nvinfo : EIATTR_MIN_STACK_SIZE
	.align		4
.L_21:
        /*0084*/ 	.byte	0x04, 0x12
        /*0086*/ 	.short	(.L_23 - .L_22)
	.align		4
.L_22:
        /*0088*/ 	.word	index@(_Z3addPjiS_S_)
        /*008c*/ 	.word	0x00000000
.L_23:


//--------------------- .nv.compat                --------------------------
	.section	.nv.compat,"",@"SHT_CUDA_COMPAT_INFO"
	.align	4
        /*0000*/ 	.byte	0x02, 0x09, 0x00, 0x00, 0x02, 0x02, 0x01, 0x00, 0x02, 0x05, 0x05, 0x00, 0x03, 0x07, 0x01, 0x01
        /*0010*/ 	.byte	0x02, 0x03, 0x00, 0x00, 0x02, 0x06, 0x01, 0x00, 0x04, 0x0b, 0x08, 0x00, 0x09, 0x00, 0x00, 0x00
        /*0020*/ 	.byte	0x00, 0x00, 0x00, 0x00


//--------------------- .nv.info._Z13prescan_largePjS_iS_ --------------------------
	.section	.nv.info._Z13prescan_largePjS_iS_,"",@"SHT_CUDA_INFO"
	.sectionflags	@""
	.align	4


	//----- nvinfo : EIATTR_CUDA_API_VERSION
	.align		4
        /*0000*/ 	.byte	0x04, 0x37
        /*0002*/ 	.short	(.L_25 - .L_24)
.L_24:
        /*0004*/ 	.word	0x00000082


	//----- nvinfo : EIATTR_KPARAM_INFO
	.align		4
.L_25:
        /*0008*/ 	.byte	0x04, 0x17
        /*000a*/ 	.short	(.L_27 - .L_26)
.L_26:
        /*000c*/ 	.word	0x00000000
        /*0010*/ 	.short	0x0003
        /*0012*/ 	.short	0x0018
        /*0014*/ 	.byte	0x00, 0xf5, 0x21, 0x00


	//----- nvinfo : EIATTR_KPARAM_INFO
	.align		4
.L_27:
        /*0018*/ 	.byte	0x04, 0x17
        /*001a*/ 	.short	(.L_29 - .L_28)
.L_28:
        /*001c*/ 	.word	0x00000000
        /*0020*/ 	.short	0x0002
        /*0022*/ 	.short	0x0010
        /*0024*/ 	.byte	0x00, 0xf0, 0x11, 0x00


	//----- nvinfo : EIATTR_KPARAM_INFO
	.align		4
.L_29:
        /*0028*/ 	.byte	0x04, 0x17
        /*002a*/ 	.short	(.L_31 - .L_30)
.L_30:
        /*002c*/ 	.word	0x00000000
        /*0030*/ 	.short	0x0001
        /*0032*/ 	.short	0x0008
        /*0034*/ 	.byte	0x00, 0xf5, 0x21, 0x00


	//----- nvinfo : EIATTR_KPARAM_INFO
	.align		4
.L_31:
        /*0038*/ 	.byte	0x04, 0x17
        /*003a*/ 	.short	(.L_33 - .L_32)
.L_32:
        /*003c*/ 	.word	0x00000000
        /*0040*/ 	.short	0x0000
        /*0042*/ 	.short	0x0000
        /*0044*/ 	.byte	0x00, 0xf5, 0x21, 0x00


	//----- nvinfo : EIATTR_SPARSE_MMA_MASK
	.align		4
.L_33:
        /*0048*/ 	.byte	0x03, 0x50
        /*004a*/ 	.short	0x0000


	//----- nvinfo : EIATTR_MAXREG_COUNT
	.align		4
        /*004c*/ 	.byte	0x03, 0x1b
        /*004e*/ 	.short	0x00ff


	//----- nvinfo : EIATTR_NUM_BARRIERS
	.align		4
        /*0050*/ 	.byte	0x02, 0x4c
        /*0052*/ 	.byte	0x01
	.zero		1


	//----- nvinfo : EIATTR_MERCURY_ISA_VERSION
	.align		4
        /*0054*/ 	.byte	0x03, 0x5f
        /*0056*/ 	.short	0x0101


	//----- nvinfo : EIATTR_VRC_CTA_INIT_COUNT
	.align		4
        /*0058*/ 	.byte	0x02, 0x4a
	.zero		1
	.zero		1


	//----- nvinfo : EIATTR_EXIT_INSTR_OFFSETS
	.align		4
        /*005c*/ 	.byte	0x04, 0x1c
        /*005e*/ 	.short	(.L_35 - .L_34)


	//   ....[0]....
.L_34:
        /*0060*/ 	.word	0x00000450


	//----- nvinfo : EIATTR_CBANK_PARAM_SIZE
	.align		4
.L_35:
        /*0064*/ 	.byte	0x03, 0x19
        /*0066*/ 	.short	0x0020


	//----- nvinfo : EIATTR_PARAM_CBANK
	.align		4
        /*0068*/ 	.byte	0x04, 0x0a
        /*006a*/ 	.short	(.L_37 - .L_36)
	.align		4
.L_36:
        /*006c*/ 	.word	index@(.nv.constant0._Z13prescan_largePjS_iS_)
        /*0070*/ 	.short	0x0380
        /*0072*/ 	.short	0x0020


	//----- nvinfo : EIATTR_SW_WAR
	.align		4
.L_37:
        /*0074*/ 	.byte	0x04, 0x36
        /*0076*/ 	.short	(.L_39 - .L_38)
.L_38:
        /*0078*/ 	.word	0x00000008
.L_39:


//--------------------- .nv.info._Z7prescanPjS_ii --------------------------
	.section	.nv.info._Z7prescanPjS_ii,"",@"SHT_CUDA_INFO"
	.sectionflags	@""
	.align	4


	//----- nvinfo : EIATTR_CUDA_API_VERSION
	.align		4
        /*0000*/ 	.byte	0x04, 0x37
        /*0002*/ 	.short	(.L_41 - .L_40)
.L_40:
        /*0004*/ 	.word	0x00000082


	//----- nvinfo : EIATTR_KPARAM_INFO
	.align		4
.L_41:
        /*0008*/ 	.byte	0x04, 0x17
        /*000a*/ 	.short	(.L_43 - .L_42)
.L_42:
        /*000c*/ 	.word	0x00000000
        /*0010*/ 	.short	0x0003
        /*0012*/ 	.short	0x0014
        /*0014*/ 	.byte	0x00, 0xf0, 0x11, 0x00


	//----- nvinfo : EIATTR_KPARAM_INFO
	.align		4
.L_43:
        /*0018*/ 	.byte	0x04, 0x17
        /*001a*/ 	.short	(.L_45 - .L_44)
.L_44:
        /*001c*/ 	.word	0x00000000
        /*0020*/ 	.short	0x0002
        /*0022*/ 	.short	0x0010
        /*0024*/ 	.byte	0x00, 0xf0, 0x11, 0x00


	//----- nvinfo : EIATTR_KPARAM_INFO
	.align		4
.L_45:
        /*0028*/ 	.byte	0x04, 0x17
        /*002a*/ 	.short	(.L_47 - .L_46)
.L_46:
        /*002c*/ 	.word	0x00000000
        /*0030*/ 	.short	0x0001
        /*0032*/ 	.short	0x0008
        /*0034*/ 	.byte	0x00, 0xf5, 0x21, 0x00


	//----- nvinfo : EIATTR_KPARAM_INFO
	.align		4
.L_47:
        /*0038*/ 	.byte	0x04, 0x17
        /*003a*/ 	.short	(.L_49 - .L_48)
.L_48:
        /*003c*/ 	.word	0x00000000
        /*0040*/ 	.short	0x0000
        /*0042*/ 	.short	0x0000
        /*0044*/ 	.byte	0x00, 0xf5, 0x21, 0x00


	//----- nvinfo : EIATTR_SPARSE_MMA_MASK
	.align		4
.L_49:
        /*0048*/ 	.byte	0x03, 0x50
        /*004a*/ 	.short	0x0000


	//----- nvinfo : EIATTR_MAXREG_COUNT
	.align		4
        /*004c*/ 	.byte	0x03, 0x1b
        /*004e*/ 	.short	0x00ff


	//----- nvinfo : EIATTR_NUM_BARRIERS
	.align		4
        /*0050*/ 	.byte	0x02, 0x4c
        /*0052*/ 	.byte	0x01
	.zero		1


	//----- nvinfo : EIATTR_MERCURY_ISA_VERSION
	.align		4
        /*0054*/ 	.byte	0x03, 0x5f
        /*0056*/ 	.short	0x0101


	//----- nvinfo : EIATTR_VRC_CTA_INIT_COUNT
	.align		4
        /*0058*/ 	.byte	0x02, 0x4a
	.zero		1
	.zero		1


	//----- nvinfo : EIATTR_EXIT_INSTR_OFFSETS
	.align		4
        /*005c*/ 	.byte	0x04, 0x1c
        /*005e*/ 	.short	(.L_51 - .L_50)


	//   ....[0]....
.L_50:
        /*0060*/ 	.word	0x000003f0


	//   ....[1]....
        /*0064*/ 	.word	0x00000460


	//----- nvinfo : EIATTR_CBANK_PARAM_SIZE
	.align		4
.L_51:
        /*0068*/ 	.byte	0x03, 0x19
        /*006a*/ 	.short	0x0018


	//----- nvinfo : EIATTR_PARAM_CBANK
	.align		4
        /*006c*/ 	.byte	0x04, 0x0a
        /*006e*/ 	.short	(.L_53 - .L_52)
	.align		4
.L_52:
        /*0070*/ 	.word	index@(.nv.constant0._Z7prescanPjS_ii)
        /*0074*/ 	.short	0x0380
        /*0076*/ 	.short	0x0018


	//----- nvinfo : EIATTR_SW_WAR
	.align		4
.L_53:
        /*0078*/ 	.byte	0x04, 0x36
        /*007a*/ 	.short	(.L_55 - .L_54)
.L_54:
        /*007c*/ 	.word	0x00000008
.L_55:


//--------------------- .nv.info._Z3addPjiS_      --------------------------
	.section	.nv.info._Z3addPjiS_,"",@"SHT_CUDA_INFO"
	.sectionflags	@""
	.align	4


	//----- nvinfo : EIATTR_CUDA_API_VERSION
	.align		4
        /*0000*/ 	.byte	0x04, 0x37
        /*0002*/ 	.short	(.L_57 - .L_56)
.L_56:
        /*0004*/ 	.word	0x00000082


	//----- nvinfo : EIATTR_KPARAM_INFO
	.align		4
.L_57:
        /*0008*/ 	.byte	0x04, 0x17
        /*000a*/ 	.short	(.L_59 - .L_58)
.L_58:
        /*000c*/ 	.word	0x00000000
        /*0010*/ 	.short	0x0002
        /*0012*/ 	.short	0x0010
        /*0014*/ 	.byte	0x00, 0xf5, 0x21, 0x00


	//----- nvinfo : EIATTR_KPARAM_INFO
	.align		4
.L_59:
        /*0018*/ 	.byte	0x04, 0x17
        /*001a*/ 	.short	(.L_61 - .L_60)
.L_60:
        /*001c*/ 	.word	0x00000000
        /*0020*/ 	.short	0x0001
        /*0022*/ 	.short	0x0008
        /*0024*/ 	.byte	0x00, 0xf0, 0x11, 0x00


	//----- nvinfo : EIATTR_KPARAM_INFO
	.align		4
.L_61:
        /*0028*/ 	.byte	0x04, 0x17
        /*002a*/ 	.short	(.L_63 - .L_62)
.L_62:
        /*002c*/ 	.word	0x00000000
        /*0030*/ 	.short	0x0000
        /*0032*/ 	.short	0x0000
        /*0034*/ 	.byte	0x00, 0xf5, 0x21, 0x00


	//----- nvinfo : EIATTR_SPARSE_MMA_MASK
	.align		4
.L_63:
        /*0038*/ 	.byte	0x03, 0x50
        /*003a*/ 	.short	0x0000


	//----- nvinfo : EIATTR_MAXREG_COUNT
	.align		4
        /*003c*/ 	.byte	0x03, 0x1b
        /*003e*/ 	.short	0x00ff


	//----- nvinfo : EIATTR_MERCURY_ISA_VERSION
	.align		4
        /*0040*/ 	.byte	0x03, 0x5f
        /*0042*/ 	.short	0x0101


	//----- nvinfo : EIATTR_VRC_CTA_INIT_COUNT
	.align		4
        /*0044*/ 	.byte	0x02, 0x4a
	.zero		1
	.zero		1


	//----- nvinfo : EIATTR_EXIT_INSTR_OFFSETS
	.align		4
        /*0048*/ 	.byte	0x04, 0x1c
        /*004a*/ 	.short	(.L_65 - .L_64)


	//   ....[0]....
.L_64:
        /*004c*/ 	.word	0x000000e0


	//----- nvinfo : EIATTR_CBANK_PARAM_SIZE
	.align		4
.L_65:
        /*0050*/ 	.byte	0x03, 0x19
        /*0052*/ 	.short	0x0018


	//----- nvinfo : EIATTR_PARAM_CBANK
	.align		4
        /*0054*/ 	.byte	0x04, 0x0a
        /*0056*/ 	.short	(.L_67 - .L_66)
	.align		4
.L_66:
        /*0058*/ 	.word	index@(.nv.constant0._Z3addPjiS_)
        /*005c*/ 	.short	0x0380
        /*005e*/ 	.short	0x0018


	//----- nvinfo : EIATTR_SW_WAR
	.align		4
.L_67:
        /*0060*/ 	.byte	0x04, 0x36
        /*0062*/ 	.short	(.L_69 - .L_68)
.L_68:
        /*0064*/ 	.word	0x00000008
.L_69:


//--------------------- .nv.info._Z3addPjiS_S_    --------------------------
	.section	.nv.info._Z3addPjiS_S_,"",@"SHT_CUDA_INFO"
	.sectionflags	@""
	.align	4


	//----- nvinfo : EIATTR_CUDA_API_VERSION
	.align		4
        /*0000*/ 	.byte	0x04, 0x37
        /*0002*/ 	.short	(.L_71 - .L_70)
.L_70:
        /*0004*/ 	.word	0x00000082


	//----- nvinfo : EIATTR_KPARAM_INFO
	.align		4
.L_71:
        /*0008*/ 	.byte	0x04, 0x17
        /*000a*/ 	.short	(.L_73 - .L_72)
.L_72:
        /*000c*/ 	.word	0x00000000
        /*0010*/ 	.short	0x0003
        /*0012*/ 	.short	0x0018
        /*0014*/ 	.byte	0x00, 0xf5, 0x21, 0x00


	//----- nvinfo : EIATTR_KPARAM_INFO
	.align		4
.L_73:
        /*0018*/ 	.byte	0x04, 0x17
        /*001a*/ 	.short	(.L_75 - .L_74)
.L_74:
        /*001c*/ 	.word	0x00000000
        /*0020*/ 	.short	0x0002
        /*0022*/ 	.short	0x0010
        /*0024*/ 	.byte	0x00, 0xf5, 0x21, 0x00


	//----- nvinfo : EIATTR_KPARAM_INFO
	.align		4
.L_75:
        /*0028*/ 	.byte	0x04, 0x17
        /*002a*/ 	.short	(.L_77 - .L_76)
.L_76:
        /*002c*/ 	.word	0x00000000
        /*0030*/ 	.short	0x0001
        /*0032*/ 	.short	0x0008
        /*0034*/ 	.byte	0x00, 0xf0, 0x11, 0x00


	//----- nvinfo : EIATTR_KPARAM_INFO
	.align		4
.L_77:
        /*0038*/ 	.byte	0x04, 0x17
        /*003a*/ 	.short	(.L_79 - .L_78)
.L_78:
        /*003c*/ 	.word	0x00000000
        /*0040*/ 	.short	0x0000
        /*0042*/ 	.short	0x0000
        /*0044*/ 	.byte	0x00, 0xf5, 0x21, 0x00


	//----- nvinfo : EIATTR_SPARSE_MMA_MASK
	.align		4
.L_79:
        /*0048*/ 	.byte	0x03, 0x50
        /*004a*/ 	.short	0x0000


	//----- nvinfo : EIATTR_MAXREG_COUNT
	.align		4
        /*004c*/ 	.byte	0x03, 0x1b
        /*004e*/ 	.short	0x00ff


	//----- nvinfo : EIATTR_MERCURY_ISA_VERSION
	.align		4
        /*0050*/ 	.byte	0x03, 0x5f
        /*0052*/ 	.short	0x0101


	//----- nvinfo : EIATTR_VRC_CTA_INIT_COUNT
	.align		4
        /*0054*/ 	.byte	0x02, 0x4a
	.zero		1
	.zero		1


	//----- nvinfo : EIATTR_EXIT_INSTR_OFFSETS
	.align		4
        /*0058*/ 	.byte	0x04, 0x1c
        /*005a*/ 	.short	(.L_81 - .L_80)


	//   ....[0]....
.L_80:
        /*005c*/ 	.word	0x00000110


	//----- nvinfo : EIATTR_CBANK_PARAM_SIZE
	.align		4
.L_81:
        /*0060*/ 	.byte	0x03, 0x19
        /*0062*/ 	.short	0x0020


	//----- nvinfo : EIATTR_PARAM_CBANK
	.align		4
        /*0064*/ 	.byte	0x04, 0x0a
        /*0066*/ 	.short	(.L_83 - .L_82)
	.align		4
.L_82:
        /*0068*/ 	.word	index@(.nv.constant0._Z3addPjiS_S_)
        /*006c*/ 	.short	0x0380
        /*006e*/ 	.short	0x0020


	//----- nvinfo : EIATTR_SW_WAR
	.align		4
.L_83:
        /*0070*/ 	.byte	0x04, 0x36
        /*0072*/ 	.short	(.L_85 - .L_84)
.L_84:
        /*0074*/ 	.word	0x00000008
.L_85:


//--------------------- .nv.callgraph             --------------------------
	.section	.nv.callgraph,"",@"SHT_CUDA_CALLGRAPH"
	.align	4
	.sectionentsize	8
	.align		4
        /*0000*/ 	.word	0x00000000
	.align		4
        /*0004*/ 	.word	0xffffffff
	.align		4
        /*0008*/ 	.word	0x00000000
	.align		4
        /*000c*/ 	.word	0xfffffffe
	.align		4
        /*0010*/ 	.word	0x00000000
	.align		4
        /*0014*/ 	.word	0xfffffffd
	.align		4
        /*0018*/ 	.word	0x00000000
	.align		4
        /*001c*/ 	.word	0xfffffffc


//--------------------- .text._Z13prescan_largePjS_iS_ --------------------------
	.section	.text._Z13prescan_largePjS_iS_,"ax",@progbits
	.align	128
        .global         _Z13prescan_largePjS_iS_
        .type           _Z13prescan_largePjS_iS_,@function
        .size           _Z13prescan_largePjS_iS_,(.L_x_12 - _Z13prescan_largePjS_iS_)
        .other          _Z13prescan_largePjS_iS_,@"STO_CUDA_ENTRY STV_DEFAULT"
_Z13prescan_largePjS_iS_:
.text._Z13prescan_largePjS_iS_:
[----:B------:R-:W-:Y:S01]  /*0000*/  LDC R1, c[0x0][0x37c] ;  /* 0x0000df00ff017b82 */ /* 0x000fe20000000800 */
[----:B------:R-:W0:Y:S07]  /*0010*/  S2R R8, SR_TID.X ;  /* 0x0000000000087919 */ /* 0x000e2e0000002100 */
[----:B------:R-:W1:Y:S01]  /*0020*/  LDC.64 R2, c[0x0][0x388] ;  /* 0x0000e200ff027b82 */ /* 0x000e620000000a00 */
[----:B------:R-:W2:Y:S01]  /*0030*/  LDCU UR6, c[0x0][0x390] ;  /* 0x00007200ff0677ac */ /* 0x000ea20008000800 */
[----:B------:R-:W2:Y:S01]  /*0040*/  S2R R11, SR_CTAID.X ;  /* 0x00000000000b7919 */ /* 0x000ea20000002500 */
[----:B------:R-:W3:Y:S05]  /*0050*/  LDCU.64 UR8, c[0x0][0x358] ;  /* 0x00006b00ff0877ac */ /* 0x000eea0008000a00 */
[----:B------:R-:W4:Y:S08]  /*0060*/  S2UR UR5, SR_CgaCtaId ;  /* 0x00000000000579c3 */ /* 0x000f300000008800 */
[----:B------:R-:W4:Y:S01]  /*0070*/  LDC R10, c[0x0][0x390] ;  /* 0x0000e400ff0a7b82 */ /* 0x000f220000000800 */
[----:B0-----:R-:W-:-:S04]  /*0080*/  IMAD.SHL.U32 R4, R8, 0x2, RZ ;  /* 0x0000000208047824 */ /* 0x001fc800078e00ff */
[----:B--2---:R-:W-:-:S04]  /*0090*/  IMAD R0, R11, UR6, R4 ;  /* 0x000000060b007c24 */ /* 0x004fc8000f8e0204 */
[----:B-1----:R-:W-:-:S05]  /*00a0*/  IMAD.WIDE R2, R0, 0x4, R2 ;  /* 0x0000000400027825 */ /* 0x002fca00078e0202 */
[----:B---3--:R-:W2:Y:S04]  /*00b0*/  LDG.E R6, desc[UR8][R2.64] ;  /* 0x0000000802067981 */ /* 0x008ea8000c1e1900 */
[----:B------:R-:W2:Y:S01]  /*00c0*/  LDG.E R7, desc[UR8][R2.64+0x4] ;  /* 0x0000040802077981 */ /* 0x000ea2000c1e1900 */
[----:B------:R-:W-:Y:S01]  /*00d0*/  UMOV UR4, 0x400 ;  /* 0x0000040000047882 */ /* 0x000fe20000000000 */
[----:B------:R-:W-:Y:S01]  /*00e0*/  ISETP.NE.AND P0, PT, R8, RZ, PT ;  /* 0x000000ff0800720c */ /* 0x000fe20003f05270 */
[----:B----4-:R-:W-:Y:S01]  /*00f0*/  ULEA UR4, UR5, UR4, 0x18 ;  /* 0x0000000405047291 */ /* 0x010fe2000f8ec0ff */
[----:B------:R-:W-:Y:S01]  /*0100*/  IMAD.MOV.U32 R9, RZ, RZ, 0x1 ;  /* 0x00000001ff097424 */ /* 0x000fe200078e00ff */
[----:B------:R-:W-:Y:S01]  /*0110*/  USHF.R.S32.HI UR5, URZ, 0x1, UR6 ;  /* 0x00000001ff057899 */ /* 0x000fe20008011406 */
[----:B------:R-:W-:-:S03]  /*0120*/  IADD3 R4, PT, PT, R4, 0x1, RZ ;  /* 0x0000000104047810 */ /* 0x000fc60007ffe0ff */
[----:B------:R-:W-:Y:S01]  /*0130*/  LEA R5, R8, UR4, 0x3 ;  /* 0x0000000408057c11 */ /* 0x000fe2000f8e18ff */
[----:B------:R-:W-:-:S04]  /*0140*/  UISETP.GE.AND UP0, UPT, UR5, 0x1, UPT ;  /* 0x000000010500788c */ /* 0x000fc8000bf06270 */
[----:B--2---:R0:W-:Y:S05]  /*0150*/  STS.64 [R5], R6 ;  /* 0x0000000605007388 */ /* 0x0041ea0000000a00 */
[----:B------:R-:W-:Y:S05]  /*0160*/  BRA.U !UP0, `(.L_x_0) ;  /* 0x00000001083c7547 */ /* 0x000fea000b800000 */
[----:B------:R-:W-:-:S07]  /*0170*/  IMAD.MOV.U32 R9, RZ, RZ, 0x1 ;  /* 0x00000001ff097424 */ /* 0x000fce00078e00ff */
.L_x_1:
[----:B------:R-:W-:Y:S01]  /*0180*/  BAR.SYNC.DEFER_BLOCKING 0x0 ;  /* 0x0000000000007b1d */ /* 0x000fe20000010000 */
[----:B------:R-:W-:Y:S01]  /*0190*/  ISETP.GE.AND P1, PT, R8, UR5, PT ;  /* 0x0000000508007c0c */ /* 0x000fe2000bf26270 */
[----:B------:R-:W-:Y:S02]  /*01a0*/  UISETP.GT.U32.AND UP0, UPT, UR5, 0x1, UPT ;  /* 0x000000010500788c */ /* 0x000fe4000bf04070 */
[----:B------:R-:W-:-:S07]  /*01b0*/  USHF.R.U32.HI UR6, URZ, 0x1, UR5 ;  /* 0x00000001ff067899 */ /* 0x000fce0008011605 */
[----:B------:R-:W-:-:S03]  /*01c0*/  UMOV UR5, UR6 ;  /* 0x0000000600057c82 */ /* 0x000fc60008000000 */
[----:B------:R-:W-:-:S05]  /*01d0*/  @!P1 IMAD R2, R4, R9, RZ ;  /* 0x0000000904029224 */ /* 0x000fca00078e02ff */
[----:B------:R-:W-:-:S04]  /*01e0*/  @!P1 LEA R2, R2, UR4, 0x2 ;  /* 0x0000000402029c11 */ /* 0x000fc8000f8e10ff */
[C---:B-1----:R-:W-:Y:S02]  /*01f0*/  @!P1 LEA R3, R9.reuse, R2, 0x2 ;  /* 0x0000000209039211 */ /* 0x042fe400078e10ff */
[----:B------:R-:W-:Y:S01]  /*0200*/  @!P1 LDS R2, [R2+-0x4] ;  /* 0xfffffc0002029984 */ /* 0x000fe20000000800 */
[----:B------:R-:W-:-:S03]  /*0210*/  SHF.L.U32 R9, R9, 0x1, RZ ;  /* 0x0000000109097819 */ /* 0x000fc600000006ff */
[----:B0-----:R-:W0:Y:S02]  /*0220*/  @!P1 LDS R7, [R3+-0x4] ;  /* 0xfffffc0003079984 */ /* 0x001e240000000800 */
[----:B0-----:R-:W-:-:S05]  /*0230*/  @!P1 IMAD.IADD R6, R2, 0x1, R7 ;  /* 0x0000000102069824 */ /* 0x001fca00078e0207 */
[----:B------:R1:W-:Y:S01]  /*0240*/  @!P1 STS [R3+-0x4], R6 ;  /* 0xfffffc0603009388 */ /* 0x0003e20000000800 */
[----:B------:R-:W-:Y:S05]  /*0250*/  BRA.U UP0, `(.L_x_1) ;  /* 0xfffffffd00c87547 */ /* 0x000fea000b83ffff */
.L_x_0:
[----:B------:R-:W-:Y:S01]  /*0260*/  BAR.SYNC.DEFER_BLOCKING 0x0 ;  /* 0x0000000000007b1d */ /* 0x000fe20000010000 */
[C---:B01----:R-:W-:Y:S02]  /*0270*/  @!P0 LEA R6, R10.reuse, UR4, 0x2 ;  /* 0x000000040a068c11 */ /* 0x043fe4000f8e10ff */
[----:B------:R-:W-:-:S05]  /*0280*/  ISETP.GE.AND P1, PT, R10, 0x2, PT ;  /* 0x000000020a00780c */ /* 0x000fca0003f26270 */
[----:B------:R-:W0:Y:S01]  /*0290*/  @!P0 LDC.64 R2, c[0x0][0x398] ;  /* 0x0000e600ff028b82 */ /* 0x000e220000000a00 */
[----:B------:R-:W1:Y:S04]  /*02a0*/  @!P0 LDS R7, [R6+-0x4] ;  /* 0xfffffc0006078984 */ /* 0x000e680000000800 */
[----:B------:R2:W-:Y:S01]  /*02b0*/  @!P0 STS [R6+-0x4], RZ ;  /* 0xfffffcff06008388 */ /* 0x0005e20000000800 */
[----:B0-----:R-:W-:-:S05]  /*02c0*/  @!P0 IMAD.WIDE.U32 R2, R11, 0x4, R2 ;  /* 0x000000040b028825 */ /* 0x001fca00078e0002 */
[----:B-1----:R2:W-:Y:S01]  /*02d0*/  @!P0 STG.E desc[UR8][R2.64], R7 ;  /* 0x0000000702008986 */ /* 0x0025e2000c101908 */
[----:B------:R-:W-:Y:S05]  /*02e0*/  @!P1 BRA `(.L_x_2) ;  /* 0x0000000000409947 */ /* 0x000fea0003800000 */
[----:B------:R-:W0:Y:S01]  /*02f0*/  LDCU UR6, c[0x0][0x390] ;  /* 0x00007200ff0677ac */ /* 0x000e220008000800 */
[----:B------:R-:W-:-:S05]  /*0300*/  UMOV UR5, 0x1 ;  /* 0x0000000100057882 */ /* 0x000fca0000000000 */
.L_x_3:
[----:B------:R-:W-:Y:S01]  /*0310*/  BAR.SYNC.DEFER_BLOCKING 0x0 ;  /* 0x0000000000007b1d */ /* 0x000fe20000010000 */
[----:B------:R-:W-:Y:S01]  /*0320*/  ISETP.GE.U32.AND P0, PT, R8, UR5, PT ;  /* 0x0000000508007c0c */ /* 0x000fe2000bf06070 */
[----:B------:R-:W-:Y:S01]  /*0330*/  USHF.L.U32 UR5, UR5, 0x1, URZ ;  /* 0x0000000105057899 */ /* 0x000fe200080006ff */
[----:B------:R-:W-:-:S03]  /*0340*/  SHF.R.U32.HI R9, RZ, 0x1, R9 ;  /* 0x00000001ff097819 */ /* 0x000fc60000011609 */
[----:B0-----:R-:W-:-:S08]  /*0350*/  UISETP.GE.AND UP0, UPT, UR5, UR6, UPT ;  /* 0x000000060500728c */ /* 0x001fd0000bf06270 */
[----:B-12---:R-:W-:-:S05]  /*0360*/  @!P0 IMAD R2, R4, R9, RZ ;  /* 0x0000000904028224 */ /* 0x006fca00078e02ff */
[----:B------:R-:W-:-:S05]  /*0370*/  @!P0 LEA R2, R2, UR4, 0x2 ;  /* 0x0000000402028c11 */ /* 0x000fca000f8e10ff */
[----:B------:R-:W-:Y:S01]  /*0380*/  @!P0 IMAD R6, R9, 0x4, R2 ;  /* 0x0000000409068824 */ /* 0x000fe200078e0202 */
[----:B------:R-:W-:Y:S04]  /*0390*/  @!P0 LDS R3, [R2+-0x4] ;  /* 0xfffffc0002038984 */ /* 0x000fe80000000800 */
[----:B------:R-:W0:Y:S02]  /*03a0*/  @!P0 LDS R7, [R6+-0x4] ;  /* 0xfffffc0006078984 */ /* 0x000e240000000800 */
[----:B0-----:R-:W-:Y:S02]  /*03b0*/  @!P0 IADD3 R3, PT, PT, R3, R7, RZ ;  /* 0x0000000703038210 */ /* 0x001fe40007ffe0ff */
[----:B------:R1:W-:Y:S04]  /*03c0*/  @!P0 STS [R2+-0x4], R7 ;  /* 0xfffffc0702008388 */ /* 0x0003e80000000800 */
[----:B------:R1:W-:Y:S01]  /*03d0*/  @!P0 STS [R6+-0x4], R3 ;  /* 0xfffffc0306008388 */ /* 0x0003e20000000800 */
[----:B------:R-:W-:Y:S05]  /*03e0*/  BRA.U !UP0, `(.L_x_3) ;  /* 0xfffffffd08c87547 */ /* 0x000fea000b83ffff */
.L_x_2:
[----:B------:R-:W-:Y:S08]  /*03f0*/  BAR.SYNC.DEFER_BLOCKING 0x0 ;  /* 0x0000000000007b1d */ /* 0x000ff00000010000 */
[----:B-12---:R-:W0:Y:S01]  /*0400*/  LDC.64 R2, c[0x0][0x380] ;  /* 0x0000e000ff027b82 */ /* 0x006e220000000a00 */
[----:B------:R-:W1:Y:S01]  /*0410*/  LDS.64 R4, [R5] ;  /* 0x0000000005047984 */ /* 0x000e620000000a00 */
[----:B0-----:R-:W-:-:S05]  /*0420*/  IMAD.WIDE R2, R0, 0x4, R2 ;  /* 0x0000000400027825 */ /* 0x001fca00078e0202 */
[----:B-1----:R-:W-:Y:S04]  /*0430*/  STG.E desc[UR8][R2.64], R4 ;  /* 0x0000000402007986 */ /* 0x002fe8000c101908 */
[----:B------:R-:W-:Y:S01]  /*0440*/  STG.E desc[UR8][R2.64+0x4], R5 ;  /* 0x0000040502007986 */ /* 0x000fe2000c101908 */
[----:B------:R-:W-:Y:S05]  /*0450*/  EXIT ;  /* 0x000000000000794d */ /* 0x000fea0003800000 */
.L_x_4:
[----:B------:R-:W-:-:S00]  /*0460*/  BRA `(.L_x_4) ;  /* 0xfffffffc00fc7947 */ /* 0x000fc0000383ffff */
[----:B------:R-:W-:-:S00]  /*0470*/  NOP ;  /* 0x0000000000007918 */ /* 0x000fc00000000000 */
        /* <DEDUP_REMOVED lines=8> */
.L_x_12:


//--------------------- .text._Z7prescanPjS_ii    --------------------------
	.section	.text._Z7prescanPjS_ii,"ax",@progbits
	.align	128
        .global         _Z7prescanPjS_ii
        .type           _Z7prescanPjS_ii,@function
        .size           _Z7prescanPjS_ii,(.L_x_13 - _Z7prescanPjS_ii)
        .other          _Z7prescanPjS_ii,@"STO_CUDA_ENTRY STV_DEFAULT"
_Z7prescanPjS_ii:
.text._Z7prescanPjS_ii:
[----:B------:R-:W-:Y:S01]  /*0000*/  LDC R1, c[0x0][0x37c] ;  /* 0x0000df00ff017b82 */ /* 0x000fe20000000800 */
[----:B------:R-:W0:Y:S01]  /*0010*/  S2R R0, SR_TID.X ;  /* 0x0000000000007919 */ /* 0x000e220000002100 */
[----:B------:R-:W0:Y:S01]  /*0020*/  LDCU UR4, c[0x0][0x390] ;  /* 0x00007200ff0477ac */ /* 0x000e220008000800 */
[----:B------:R-:W1:Y:S05]  /*0030*/  LDCU.64 UR8, c[0x0][0x358] ;  /* 0x00006b00ff0877ac */ /* 0x000e6a0008000a00 */
[----:B------:R-:W2:Y:S01]  /*0040*/  S2UR UR5, SR_CgaCtaId ;  /* 0x00000000000579c3 */ /* 0x000ea20000008800 */
[----:B------:R-:W3:Y:S07]  /*0050*/  LDCU UR6, c[0x0][0x394] ;  /* 0x00007280ff0677ac */ /* 0x000eee0008000800 */
[----:B------:R-:W4:Y:S01]  /*0060*/  LDC R9, c[0x0][0x394] ;  /* 0x0000e500ff097b82 */ /* 0x000f220000000800 */
[----:B0-----:R-:W-:-:S13]  /*0070*/  ISETP.GE.AND P2, PT, R0, UR4, PT ;  /* 0x0000000400007c0c */ /* 0x001fda000bf46270 */
[----:B------:R-:W0:Y:S01]  /*0080*/  @!P2 LDC.64 R2, c[0x0][0x388] ;  /* 0x0000e200ff02ab82 */ /* 0x000e220000000a00 */
[----:B------:R-:W-:-:S04]  /*0090*/  @!P2 IMAD.SHL.U32 R5, R0, 0x2, RZ ;  /* 0x000000020005a824 */ /* 0x000fc800078e00ff */
[----:B0-----:R-:W-:-:S05]  /*00a0*/  @!P2 IMAD.WIDE.U32 R2, R5, 0x4, R2 ;  /* 0x000000040502a825 */ /* 0x001fca00078e0002 */
[----:B-1----:R-:W5:Y:S04]  /*00b0*/  @!P2 LDG.E R6, desc[UR8][R2.64] ;  /* 0x000000080206a981 */ /* 0x002f68000c1e1900 */
[----:B------:R0:W5:Y:S01]  /*00c0*/  @!P2 LDG.E R7, desc[UR8][R2.64+0x4] ;  /* 0x000004080207a981 */ /* 0x000162000c1e1900 */
[----:B------:R-:W-:Y:S01]  /*00d0*/  UMOV UR4, 0x400 ;  /* 0x0000040000047882 */ /* 0x000fe20000000000 */
[----:B------:R-:W-:Y:S01]  /*00e0*/  ISETP.NE.AND P0, PT, R0, RZ, PT ;  /* 0x000000ff0000720c */ /* 0x000fe20003f05270 */
[----:B--2---:R-:W-:Y:S01]  /*00f0*/  ULEA UR4, UR5, UR4, 0x18 ;  /* 0x0000000405047291 */ /* 0x004fe2000f8ec0ff */
[----:B----4-:R-:W-:Y:S01]  /*0100*/  ISETP.GE.AND P1, PT, R9, 0x2, PT ;  /* 0x000000020900780c */ /* 0x010fe20003f26270 */
[----:B---3--:R-:W-:-:S04]  /*0110*/  USHF.R.S32.HI UR5, URZ, 0x1, UR6 ;  /* 0x00000001ff057899 */ /* 0x008fc80008011406 */
[----:B------:R-:W-:Y:S01]  /*0120*/  LEA R4, R0, UR4, 0x3 ;  /* 0x0000000400047c11 */ /* 0x000fe2000f8e18ff */
[----:B------:R-:W-:Y:S01]  /*0130*/  UISETP.GE.AND UP0, UPT, UR5, 0x1, UPT ;  /* 0x000000010500788c */ /* 0x000fe2000bf06270 */
[----:B0-----:R-:W-:-:S03]  /*0140*/  IMAD.MOV.U32 R2, RZ, RZ, 0x1 ;  /* 0x00000001ff027424 */ /* 0x001fc600078e00ff */
[----:B-----5:R0:W-:Y:S04]  /*0150*/  @!P2 STS.64 [R4], R6 ;  /* 0x000000060400a388 */ /* 0x0201e80000000a00 */
[----:B------:R0:W-:Y:S01]  /*0160*/  @P2 STS.64 [R4], RZ ;  /* 0x000000ff04002388 */ /* 0x0001e20000000a00 */
[----:B------:R-:W-:Y:S05]  /*0170*/  BRA.U !UP0, `(.L_x_5) ;  /* 0x0000000108407547 */ /* 0x000fea000b800000 */
[----:B------:R-:W-:Y:S01]  /*0180*/  LEA R3, R0, 0x1, 0x1 ;  /* 0x0000000100037811 */ /* 0x000fe200078e08ff */
[----:B------:R-:W-:-:S07]  /*0190*/  IMAD.MOV.U32 R2, RZ, RZ, 0x1 ;  /* 0x00000001ff027424 */ /* 0x000fce00078e00ff */
.L_x_6:
[----:B------:R-:W-:Y:S01]  /*01a0*/  BAR.SYNC.DEFER_BLOCKING 0x0 ;  /* 0x0000000000007b1d */ /* 0x000fe20000010000 */
[----:B------:R-:W-:Y:S01]  /*01b0*/  ISETP.GE.AND P2, PT, R0, UR5, PT ;  /* 0x0000000500007c0c */ /* 0x000fe2000bf46270 */
[----:B------:R-:W-:Y:S02]  /*01c0*/  UISETP.GT.U32.AND UP0, UPT, UR5, 0x1, UPT ;  /* 0x000000010500788c */ /* 0x000fe4000bf04070 */
[----:B------:R-:W-:-:S07]  /*01d0*/  USHF.R.U32.HI UR6, URZ, 0x1, UR5 ;  /* 0x00000001ff067899 */ /* 0x000fce0008011605 */
[----:B------:R-:W-:-:S03]  /*01e0*/  UMOV UR5, UR6 ;  /* 0x0000000600057c82 */ /* 0x000fc60008000000 */
[----:B------:R-:W-:-:S05]  /*01f0*/  @!P2 IMAD R5, R3, R2, RZ ;  /* 0x000000020305a224 */ /* 0x000fca00078e02ff */
[----:B------:R-:W-:-:S05]  /*0200*/  @!P2 LEA R5, R5, UR4, 0x2 ;  /* 0x000000040505ac11 */ /* 0x000fca000f8e10ff */
[C---:B01----:R-:W-:Y:S02]  /*0210*/  @!P2 IMAD R6, R2.reuse, 0x4, R5 ;  /* 0x000000040206a824 */ /* 0x043fe400078e0205 */
[----:B------:R-:W-:Y:S01]  /*0220*/  @!P2 LDS R5, [R5+-0x4] ;  /* 0xfffffc000505a984 */ /* 0x000fe20000000800 */
[----:B------:R-:W-:-:S03]  /*0230*/  IMAD.SHL.U32 R2, R2, 0x2, RZ ;  /* 0x0000000202027824 */ /* 0x000fc600078e00ff */
[----:B------:R-:W0:Y:S02]  /*0240*/  @!P2 LDS R8, [R6+-0x4] ;  /* 0xfffffc000608a984 */ /* 0x000e240000000800 */
[----:B0-----:R-:W-:-:S05]  /*0250*/  @!P2 IMAD.IADD R7, R5, 0x1, R8 ;  /* 0x000000010507a824 */ /* 0x001fca00078e0208 */
[----:B------:R1:W-:Y:S01]  /*0260*/  @!P2 STS [R6+-0x4], R7 ;  /* 0xfffffc070600a388 */ /* 0x0003e20000000800 */
[----:B------:R-:W-:Y:S05]  /*0270*/  BRA.U UP0, `(.L_x_6) ;  /* 0xfffffffd00c87547 */ /* 0x000fea000b83ffff */
.L_x_5:
[----:B------:R-:W-:-:S05]  /*0280*/  @!P0 LEA R3, R9, UR4, 0x2 ;  /* 0x0000000409038c11 */ /* 0x000fca000f8e10ff */
[----:B------:R2:W-:Y:S01]  /*0290*/  @!P0 STS [R3+-0x4], RZ ;  /* 0xfffffcff03008388 */ /* 0x0005e20000000800 */
[----:B------:R-:W-:Y:S05]  /*02a0*/  @!P1 BRA `(.L_x_7) ;  /* 0x0000000000449947 */ /* 0x000fea0003800000 */
[----:B01----:R-:W-:Y:S01]  /*02b0*/  LEA R7, R0, 0x1, 0x1 ;  /* 0x0000000100077811 */ /* 0x003fe200078e08ff */
[----:B------:R-:W0:Y:S01]  /*02c0*/  LDCU UR6, c[0x0][0x394] ;  /* 0x00007280ff0677ac */ /* 0x000e220008000800 */
[----:B------:R-:W-:-:S05]  /*02d0*/  UMOV UR5, 0x1 ;  /* 0x0000000100057882 */ /* 0x000fca0000000000 */
.L_x_8:
[----:B------:R-:W-:Y:S01]  /*02e0*/  BAR.SYNC.DEFER_BLOCKING 0x0 ;  /* 0x0000000000007b1d */ /* 0x000fe20000010000 */
[----:B------:R-:W-:Y:S01]  /*02f0*/  ISETP.GE.U32.AND P0, PT, R0, UR5, PT ;  /* 0x0000000500007c0c */ /* 0x000fe2000bf06070 */
[----:B------:R-:W-:Y:S01]  /*0300*/  USHF.L.U32 UR5, UR5, 0x1, URZ ;  /* 0x0000000105057899 */ /* 0x000fe200080006ff */
[----:B------:R-:W-:-:S03]  /*0310*/  SHF.R.U32.HI R2, RZ, 0x1, R2 ;  /* 0x00000001ff027819 */ /* 0x000fc60000011602 */
[----:B0-----:R-:W-:-:S08]  /*0320*/  UISETP.GE.AND UP0, UPT, UR5, UR6, UPT ;  /* 0x000000060500728c */ /* 0x001fd0000bf06270 */
[----:B--23--:R-:W-:-:S05]  /*0330*/  @!P0 IMAD R3, R2, R7, RZ ;  /* 0x0000000702038224 */ /* 0x00cfca00078e02ff */
[----:B------:R-:W-:-:S05]  /*0340*/  @!P0 LEA R3, R3, UR4, 0x2 ;  /* 0x0000000403038c11 */ /* 0x000fca000f8e10ff */
[----:B------:R-:W-:Y:S01]  /*0350*/  @!P0 IMAD R6, R2, 0x4, R3 ;  /* 0x0000000402068824 */ /* 0x000fe200078e0203 */
[----:B------:R-:W-:Y:S04]  /*0360*/  @!P0 LDS R5, [R3+-0x4] ;  /* 0xfffffc0003058984 */ /* 0x000fe80000000800 */
[----:B------:R-:W0:Y:S02]  /*0370*/  @!P0 LDS R8, [R6+-0x4] ;  /* 0xfffffc0006088984 */ /* 0x000e240000000800 */
[----:B0-----:R-:W-:Y:S02]  /*0380*/  @!P0 IMAD.IADD R5, R5, 0x1, R8 ;  /* 0x0000000105058824 */ /* 0x001fe400078e0208 */
[----:B------:R3:W-:Y:S04]  /*0390*/  @!P0 STS [R3+-0x4], R8 ;  /* 0xfffffc0803008388 */ /* 0x0007e80000000800 */
[----:B------:R3:W-:Y:S01]  /*03a0*/  @!P0 STS [R6+-0x4], R5 ;  /* 0xfffffc0506008388 */ /* 0x0007e20000000800 */
[----:B------:R-:W-:Y:S05]  /*03b0*/  BRA.U !UP0, `(.L_x_8) ;  /* 0xfffffffd08c87547 */ /* 0x000fea000b83ffff */
.L_x_7:
[----:B------:R-:W4:Y:S01]  /*03c0*/  LDCU UR4, c[0x0][0x390] ;  /* 0x00007200ff0477ac */ /* 0x000f220008000800 */
[----:B------:R-:W-:Y:S01]  /*03d0*/  BAR.SYNC.DEFER_BLOCKING 0x0 ;  /* 0x0000000000007b1d */ /* 0x000fe20000010000 */
[----:B----4-:R-:W-:-:S13]  /*03e0*/  ISETP.GE.AND P0, PT, R0, UR4, PT ;  /* 0x0000000400007c0c */ /* 0x010fda000bf06270 */
[----:B------:R-:W-:Y:S05]  /*03f0*/  @P0 EXIT ;  /* 0x000000000000094d */ /* 0x000fea0003800000 */
[----:B0--3--:R-:W0:Y:S01]  /*0400*/  LDS.64 R4, [R4] ;  /* 0x0000000004047984 */ /* 0x009e220000000a00 */
[----:B--2---:R-:W2:Y:S01]  /*0410*/  LDC.64 R2, c[0x0][0x380] ;  /* 0x0000e000ff027b82 */ /* 0x004ea20000000a00 */
[----:B-1----:R-:W-:-:S04]  /*0420*/  IMAD.SHL.U32 R7, R0, 0x2, RZ ;  /* 0x0000000200077824 */ /* 0x002fc800078e00ff */
[----:B--2---:R-:W-:-:S05]  /*0430*/  IMAD.WIDE.U32 R2, R7, 0x4, R2 ;  /* 0x0000000407027825 */ /* 0x004fca00078e0002 */
[----:B0-----:R-:W-:Y:S04]  /*0440*/  STG.E desc[UR8][R2.64], R4 ;  /* 0x0000000402007986 */ /* 0x001fe8000c101908 */
[----:B------:R-:W-:Y:S01]  /*0450*/  STG.E desc[UR8][R2.64+0x4], R5 ;  /* 0x0000040502007986 */ /* 0x000fe2000c101908 */
[----:B------:R-:W-:Y:S05]  /*0460*/  EXIT ;  /* 0x000000000000794d */ /* 0x000fea0003800000 */
.L_x_9:
        /* <DEDUP_REMOVED lines=9> */
.L_x_13:


//--------------------- .text._Z3addPjiS_         --------------------------
	.section	.text._Z3addPjiS_,"ax",@progbits
	.align	128
        .global         _Z3addPjiS_
        .type           _Z3addPjiS_,@function
        .size           _Z3addPjiS_,(.L_x_14 - _Z3addPjiS_)
        .other          _Z3addPjiS_,@"STO_CUDA_ENTRY STV_DEFAULT"
_Z3addPjiS_:
.text._Z3addPjiS_:
[----:B------:R-:W-:Y:S01]  /*0000*/  LDC R1, c[0x0][0x37c] ;  /* 0x0000df00ff017b82 */ /* 0x000fe20000000800 */
[----:B------:R-:W0:Y:S07]  /*0010*/  S2R R9, SR_CTAID.X ;  /* 0x0000000000097919 */ /* 0x000e2e0000002500 */
[----:B------:R-:W0:Y:S01]  /*0020*/  LDC.64 R2, c[0x0][0x390] ;  /* 0x0000e400ff027b82 */ /* 0x000e220000000a00 */
[----:B------:R-:W1:Y:S01]  /*0030*/  LDCU UR6, c[0x0][0x388] ;  /* 0x00007100ff0677ac */ /* 0x000e620008000800 */
[----:B------:R-:W1:Y:S01]  /*0040*/  S2R R0, SR_TID.X ;  /* 0x0000000000007919 */ /* 0x000e620000002100 */
[----:B------:R-:W2:Y:S05]  /*0050*/  LDCU.64 UR4, c[0x0][0x358] ;  /* 0x00006b00ff0477ac */ /* 0x000eaa0008000a00 */
[----:B------:R-:W3:Y:S01]  /*0060*/  LDC.64 R4, c[0x0][0x380] ;  /* 0x0000e000ff047b82 */ /* 0x000ee20000000a00 */
[----:B0-----:R-:W-:-:S04]  /*0070*/  IMAD.WIDE.U32 R2, R9, 0x4, R2 ;  /* 0x0000000409027825 */ /* 0x001fc800078e0002 */
[----:B-1----:R-:W-:Y:S02]  /*0080*/  IMAD R7, R9, UR6, R0 ;  /* 0x0000000609077c24 */ /* 0x002fe4000f8e0200 */
[----:B--2---:R-:W2:Y:S02]  /*0090*/  LDG.E R2, desc[UR4][R2.64] ;  /* 0x0000000402027981 */ /* 0x004ea4000c1e1900 */
[----:B---3--:R-:W-:-:S05]  /*00a0*/  IMAD.WIDE R4, R7, 0x4, R4 ;  /* 0x0000000407047825 */ /* 0x008fca00078e0204 */
[----:B------:R-:W2:Y:S02]  /*00b0*/  LDG.E R7, desc[UR4][R4.64] ;  /* 0x0000000404077981 */ /* 0x000ea4000c1e1900 */
[----:B--2---:R-:W-:-:S05]  /*00c0*/  IADD3 R7, PT, PT, R2, R7, RZ ;  /* 0x0000000702077210 */ /* 0x004fca0007ffe0ff */
[----:B------:R-:W-:Y:S01]  /*00d0*/  STG.E desc[UR4][R4.64], R7 ;  /* 0x0000000704007986 */ /* 0x000fe2000c101904 */
[----:B------:R-:W-:Y:S05]  /*00e0*/  EXIT ;  /* 0x000000000000794d */ /* 0x000fea0003800000 */
.L_x_10:
        /* <DEDUP_REMOVED lines=9> */
.L_x_14:


//--------------------- .text._Z3addPjiS_S_       --------------------------
	.section	.text._Z3addPjiS_S_,"ax",@progbits
	.align	128
        .global         _Z3addPjiS_S_
        .type           _Z3addPjiS_S_,@function
        .size           _Z3addPjiS_S_,(.L_x_15 - _Z3addPjiS_S_)
        .other          _Z3addPjiS_S_,@"STO_CUDA_ENTRY STV_DEFAULT"
_Z3addPjiS_S_:
.text._Z3addPjiS_S_:
[----:B------:R-:W-:Y:S01]  /*0000*/  LDC R1, c[0x0][0x37c] ;  /* 0x0000df00ff017b82 */ /* 0x000fe20000000800 */
[----:B------:R-:W0:Y:S07]  /*0010*/  S2R R11, SR_CTAID.X ;  /* 0x00000000000b7919 */ /* 0x000e2e0000002500 */
[----:B------:R-:W0:Y:S01]  /*0020*/  LDC.64 R2, c[0x0][0x390] ;  /* 0x0000e400ff027b82 */ /* 0x000e220000000a00 */
[----:B------:R-:W1:Y:S01]  /*0030*/  LDCU UR6, c[0x0][0x388] ;  /* 0x00007100ff0677ac */ /* 0x000e620008000800 */
[----:B------:R-:W1:Y:S01]  /*0040*/  S2R R0, SR_TID.X ;  /* 0x0000000000007919 */ /* 0x000e620000002100 */
[----:B------:R-:W2:Y:S05]  /*0050*/  LDCU.64 UR4, c[0x0][0x358] ;  /* 0x00006b00ff0477ac */ /* 0x000eaa0008000a00 */
[----:B------:R-:W3:Y:S08]  /*0060*/  LDC.64 R4, c[0x0][0x398] ;  /* 0x0000e600ff047b82 */ /* 0x000ef00000000a00 */
[----:B------:R-:W4:Y:S01]  /*0070*/  LDC.64 R6, c[0x0][0x380] ;  /* 0x0000e000ff067b82 */ /* 0x000f220000000a00 */
[----:B0-----:R-:W-:-:S04]  /*0080*/  IMAD.WIDE.U32 R2, R11, 0x4, R2 ;  /* 0x000000040b027825 */ /* 0x001fc800078e0002 */
[C---:B-1----:R-:W-:Y:S02]  /*0090*/  IMAD R9, R11.reuse, UR6, R0 ;  /* 0x000000060b097c24 */ /* 0x042fe4000f8e0200 */
[----:B---3--:R-:W-:Y:S01]  /*00a0*/  IMAD.WIDE.U32 R4, R11, 0x4, R4 ;  /* 0x000000040b047825 */ /* 0x008fe200078e0004 */
[----:B--2---:R-:W2:Y:S03]  /*00b0*/  LDG.E R2, desc[UR4][R2.64] ;  /* 0x0000000402027981 */ /* 0x004ea6000c1e1900 */
[----:B----4-:R-:W-:Y:S02]  /*00c0*/  IMAD.WIDE R6, R9, 0x4, R6 ;  /* 0x0000000409067825 */ /* 0x010fe400078e0206 */
[----:B------:R-:W2:Y:S04]  /*00d0*/  LDG.E R5, desc[UR4][R4.64] ;  /* 0x0000000404057981 */ /* 0x000ea8000c1e1900 */
[----:B------:R-:W2:Y:S02]  /*00e0*/  LDG.E R0, desc[UR4][R6.64] ;  /* 0x0000000406007981 */ /* 0x000ea4000c1e1900 */
[----:B--2---:R-:W-:-:S05]  /*00f0*/  IADD3 R9, PT, PT, R0, R5, R2 ;  /* 0x0000000500097210 */ /* 0x004fca0007ffe002 */
[----:B------:R-:W-:Y:S01]  /*0100*/  STG.E desc[UR4][R6.64], R9 ;  /* 0x0000000906007986 */ /* 0x000fe2000c101904 */
[----:B------:R-:W-:Y:S05]  /*0110*/  EXIT ;  /* 0x000000000000794d */ /* 0x000fea0003800000 */
.L_x_11:
        /* <DEDUP_REMOVED lines=14> */
.L_x_15:


//--------------------- .nv.shared._Z13prescan_largePjS_iS_ --------------------------
	.section	.nv.shared._Z13prescan_largePjS_iS_,"aw",@nobits
	.sectionflags	@""
	.align	16
	.zero		1024


//--------------------- .nv.shared.reserved.0     --------------------------
	.section	.nv.shared.reserved.0,"aw",@nobits
	.weak		__nv_reservedSMEM_offset_0_alias
	.size		__nv_reservedSMEM_offset_0_alias, 0, 64
	.other		__nv_reservedSMEM_offset_0_alias,@"STO_CUDA_RESERVED_SHARED STV_DEFAULT"
__nv_reservedSMEM_offset_0_alias:
	.zero		0
	.zero		64


//--------------------- .nv.shared._Z7prescanPjS_ii --------------------------
	.section	.nv.shared._Z7prescanPjS_ii,"aw",@nobits
	.sectionflags	@""
	.align	16
	.zero		1024


//--------------------- .nv.shared._Z3addPjiS_    --------------------------
	.section	.nv.shared._Z3addPjiS_,"aw",@nobits
	.sectionflags	@""
	.align	16
	.zero		1024


//--------------------- .nv.shared._Z3addPjiS_S_  --------------------------
	.section	.nv.shared._Z3addPjiS_S_,"aw",@nobits
	.sectionflags	@""
	.align	16
	.zero		1024


//--------------------- .nv.constant0._Z13prescan_largePjS_iS_ --------------------------
	.section	.nv.constant0._Z13prescan_largePjS_iS_,"a",@progbits
	.sectionflags	@""
	.align	4
.nv.constant0._Z13prescan_largePjS_iS_:
	.zero		928


//--------------------- .nv.constant0._Z7prescanPjS_ii --------------------------
	.section	.nv.constant0._Z7prescanPjS_ii,"a",@progbits
	.sectionflags	@""
	.align	4
.nv.constant0._Z7prescanPjS_ii:
	.zero		920


//--------------------- .nv.constant0._Z3addPjiS_ --------------------------
	.section	.nv.constant0._Z3addPjiS_,"a",@progbits
	.sectionflags	@""
	.align	4
.nv.constant0._Z3addPjiS_:
	.zero		920


//--------------------- .nv.constant0._Z3addPjiS_S_ --------------------------
	.section	.nv.constant0._Z3addPjiS_S_,"a",@progbits
	.sectionflags	@""
	.align	4
.nv.constant0._Z3addPjiS_S_:
	.zero		928


//--------------------- SYMBOLS --------------------------

	.type		.nv.reservedSmem.offset0,@object
	.size		.nv.reservedSmem.offset0,0x4
	.type		.nv.reservedSmem.cap,@object
	.size		.nv.reservedSmem.cap,0x4
